	.headerflags	@"EF_CUDA_TEXMODE_UNIFIED EF_CUDA_64BIT_ADDRESS EF_CUDA_ACCELERATORS EF_CUDA_SM90 EF_CUDA_VIRTUAL_SM(EF_CUDA_SM90)"
	.elftype	@"ET_EXEC"


//--------------------- .nv.info                  --------------------------
	.section	.nv.info,"",@"SHT_CUDA_INFO"
	.align	4


	//----- nvinfo : EIATTR_REGCOUNT
	.align		4
        /*0000*/ 	.byte	0x04, 0x2f
        /*0002*/ 	.short	(.L_3 - .L_2)
	.align		4
.L_2:
        /*0004*/ 	.word	index@(triton_poi_fused__native_batch_norm_legit_no_training_add_relu_23)
        /*0008*/ 	.word	0x0000002b


	//----- nvinfo : EIATTR_MIN_STACK_SIZE
	.align		4
.L_3:
        /*000c*/ 	.byte	0x04, 0x12
        /*000e*/ 	.short	(.L_5 - .L_4)
	.align		4
.L_4:
        /*0010*/ 	.word	index@(triton_poi_fused__native_batch_norm_legit_no_training_add_relu_23)
        /*0014*/ 	.word	0x00000000


	//----- nvinfo : EIATTR_FRAME_SIZE
	.align		4
.L_5:
        /*0018*/ 	.byte	0x04, 0x11
        /*001a*/ 	.short	(.L_7 - .L_6)
	.align		4
.L_6:
        /*001c*/ 	.word	index@(triton_poi_fused__native_batch_norm_legit_no_training_add_relu_23)
        /*0020*/ 	.word	0x00000000


	//----- nvinfo : EIATTR_MIN_STACK_SIZE
	.align		4
.L_7:
        /*0024*/ 	.byte	0x04, 0x12
        /*0026*/ 	.short	(.L_9 - .L_8)
	.align		4
.L_8:
        /*0028*/ 	.word	index@(triton_poi_fused__native_batch_norm_legit_no_training_add_relu_23)
        /*002c*/ 	.word	0x00000000
.L_9:


//--------------------- .nv.info.triton_poi_fused__native_batch_norm_legit_no_training_add_relu_23 --------------------------
	.section	.nv.info.triton_poi_fused__native_batch_norm_legit_no_training_add_relu_23,"",@"SHT_CUDA_INFO"
	.sectionflags	@""
	.align	4


	//----- nvinfo : EIATTR_CUDA_API_VERSION
	.align		4
        /*0000*/ 	.byte	0x04, 0x37
        /*0002*/ 	.short	(.L_11 - .L_10)
.L_10:
        /*0004*/ 	.word	0x0000007c


	//----- nvinfo : EIATTR_KPARAM_INFO
	.align		4
.L_11:
        /*0008*/ 	.byte	0x04, 0x17
        /*000a*/ 	.short	(.L_13 - .L_12)
.L_12:
        /*000c*/ 	.word	0x00000000
        /*0010*/ 	.short	0x0008
        /*0012*/ 	.short	0x003c
        /*0014*/ 	.byte	0x00, 0xf0, 0x11, 0x00


	//----- nvinfo : EIATTR_KPARAM_INFO
	.align		4
.L_13:
        /*0018*/ 	.byte	0x04, 0x17
        /*001a*/ 	.short	(.L_15 - .L_14)
.L_14:
        /*001c*/ 	.word	0x00000000
        /*0020*/ 	.short	0x0007
        /*0022*/ 	.short	0x0038
        /*0024*/ 	.byte	0x00, 0xf0, 0x11, 0x00


	//----- nvinfo : EIATTR_KPARAM_INFO
	.align		4
.L_15:
        /*0028*/ 	.byte	0x04, 0x17
        /*002a*/ 	.short	(.L_17 - .L_16)
.L_16:
        /*002c*/ 	.word	0x00000000
        /*0030*/ 	.short	0x0006
        /*0032*/ 	.short	0x0030
        /*0034*/ 	.byte	0x00, 0xf4, 0x21, 0x00


	//----- nvinfo : EIATTR_KPARAM_INFO
	.align		4
.L_17:
        /*0038*/ 	.byte	0x04, 0x17
        /*003a*/ 	.short	(.L_19 - .L_18)
.L_18:
        /*003c*/ 	.word	0x00000000
        /*0040*/ 	.short	0x0005
        /*0042*/ 	.short	0x0028
        /*0044*/ 	.byte	0x00, 0xf4, 0x21, 0x00


	//----- nvinfo : EIATTR_KPARAM_INFO
	.align		4
.L_19:
        /*0048*/ 	.byte	0x04, 0x17
        /*004a*/ 	.short	(.L_21 - .L_20)
.L_20:
        /*004c*/ 	.word	0x00000000
        /*0050*/ 	.short	0x0004
        /*0052*/ 	.short	0x0020
        /*0054*/ 	.byte	0x00, 0xf4, 0x21, 0x00


	//----- nvinfo : EIATTR_KPARAM_INFO
	.align		4
.L_21:
        /*0058*/ 	.byte	0x04, 0x17
        /*005a*/ 	.short	(.L_23 - .L_22)
.L_22:
        /*005c*/ 	.word	0x00000000
        /*0060*/ 	.short	0x0003
        /*0062*/ 	.short	0x0018
        /*0064*/ 	.byte	0x00, 0xf4, 0x21, 0x00


	//----- nvinfo : EIATTR_KPARAM_INFO
	.align		4
.L_23:
        /*0068*/ 	.byte	0x04, 0x17
        /*006a*/ 	.short	(.L_25 - .L_24)
.L_24:
        /*006c*/ 	.word	0x00000000
        /*0070*/ 	.short	0x0002
        /*0072*/ 	.short	0x0010
        /*0074*/ 	.byte	0x00, 0xf4, 0x21, 0x00


	//----- nvinfo : EIATTR_KPARAM_INFO
	.align		4
.L_25:
        /*0078*/ 	.byte	0x04, 0x17
        /*007a*/ 	.short	(.L_27 - .L_26)
.L_26:
        /*007c*/ 	.word	0x00000000
        /*0080*/ 	.short	0x0001
        /*0082*/ 	.short	0x0008
        /*0084*/ 	.byte	0x00, 0xf4, 0x21, 0x00


	//----- nvinfo : EIATTR_KPARAM_INFO
	.align		4
.L_27:
        /*0088*/ 	.byte	0x04, 0x17
        /*008a*/ 	.short	(.L_29 - .L_28)
.L_28:
        /*008c*/ 	.word	0x00000000
        /*0090*/ 	.short	0x0000
        /*0092*/ 	.short	0x0000
        /*0094*/ 	.byte	0x00, 0xf4, 0x21, 0x00


	//----- nvinfo : EIATTR_SPARSE_MMA_MASK
	.align		4
.L_29:
        /*0098*/ 	.byte	0x03, 0x50
        /*009a*/ 	.short	0x0000


	//----- nvinfo : EIATTR_MAXREG_COUNT
	.align		4
        /*009c*/ 	.byte	0x03, 0x1b
        /*009e*/ 	.short	0x00ff


	//----- nvinfo : EIATTR_EXIT_INSTR_OFFSETS
	.align		4
        /*00a0*/ 	.byte	0x04, 0x1c
        /*00a2*/ 	.short	(.L_31 - .L_30)


	//   ....[0]....
.L_30:
        /*00a4*/ 	.word	0x00001270


	//   ....[1]....
        /*00a8*/ 	.word	0x000012c0


	//----- nvinfo : EIATTR_REQNTID
	.align		4
.L_31:
        /*00ac*/ 	.byte	0x04, 0x10
        /*00ae*/ 	.short	(.L_33 - .L_32)
.L_32:
        /*00b0*/ 	.word	0x00000100
        /*00b4*/ 	.word	0x00000001
        /*00b8*/ 	.word	0x00000001


	//----- nvinfo : EIATTR_CBANK_PARAM_SIZE
	.align		4
.L_33:
        /*00bc*/ 	.byte	0x03, 0x19
        /*00be*/ 	.short	0x0040


	//----- nvinfo : EIATTR_PARAM_CBANK
	.align		4
        /*00c0*/ 	.byte	0x04, 0x0a
        /*00c2*/ 	.short	(.L_35 - .L_34)
	.align		4
.L_34:
        /*00c4*/ 	.word	index@(.nv.constant0.triton_poi_fused__native_batch_norm_legit_no_training_add_relu_23)
        /*00c8*/ 	.short	0x0210
        /*00ca*/ 	.short	0x0040


	//----- nvinfo : EIATTR_SW_WAR
	.align		4
.L_35:
        /*00cc*/ 	.byte	0x04, 0x36
        /*00ce*/ 	.short	(.L_37 - .L_36)
.L_36:
        /*00d0*/ 	.word	0x00000008
.L_37:


//--------------------- .nv.callgraph             --------------------------
	.section	.nv.callgraph,"",@"SHT_CUDA_CALLGRAPH"
	.align	4
	.sectionentsize	8
	.align		4
        /*0000*/ 	.word	0x00000000
	.align		4
        /*0004*/ 	.word	0xffffffff
	.align		4
        /*0008*/ 	.word	0x00000000
	.align		4
        /*000c*/ 	.word	0xfffffffe
	.align		4
        /*0010*/ 	.word	0x00000000
	.align		4
        /*0014*/ 	.word	0xfffffffd
	.align		4
        /*0018*/ 	.word	0x00000000
	.align		4
        /*001c*/ 	.word	0xfffffffc


//--------------------- .nv.constant4             --------------------------
	.section	.nv.constant4,"a",@progbits
	.align	8
	.align		8
.nv.constant4:
        /*0000*/ 	.dword	_$_str
	.align		8
        /*0008*/ 	.dword	_$_str_$_2


//--------------------- .text.triton_poi_fused__native_batch_norm_legit_no_training_add_relu_23 --------------------------
	.section	.text.triton_poi_fused__native_batch_norm_legit_no_training_add_relu_23,"ax",@progbits
	.sectionflags	@"SHF_BARRIERS=1"
	.align	128
        .global         triton_poi_fused__native_batch_norm_legit_no_training_add_relu_23
        .type           triton_poi_fused__native_batch_norm_legit_no_training_add_relu_23,@function
        .size           triton_poi_fused__native_batch_norm_legit_no_training_add_relu_23,(.L_x_1 - triton_poi_fused__native_batch_norm_legit_no_training_add_relu_23)
        .other          triton_poi_fused__native_batch_norm_legit_no_training_add_relu_23,@"STO_CUDA_ENTRY STV_DEFAULT"
triton_poi_fused__native_batch_norm_legit_no_training_add_relu_23:
.text.triton_poi_fused__native_batch_norm_legit_no_training_add_relu_23:
[----:B------:R-:W0:Y:S01]  /*0000*/  LDC R1, c[0x0][0x28] ;  /* 0x00000a00ff017b82 */ /* 0x000e220000000800 */
[----:B------:R-:W1:Y:S07]  /*0010*/  S2R R30, SR_CTAID.X ;  /* 0x00000000001e7919 */ /* 0x000e6e0000002500 */
[----:B------:R-:W2:Y:S01]  /*0020*/  LDC.64 R24, c[0x0][0x210] ;  /* 0x00008400ff187b82 */ /* 0x000ea20000000a00 */
[----:B------:R-:W-:Y:S02]  /*0030*/  CS2R R8, SRZ ;  /* 0x0000000000087805 */ /* 0x000fe4000001ff00 */
[----:B------:R-:W-:Y:S01]  /*0040*/  CS2R R10, SRZ ;  /* 0x00000000000a7805 */ /* 0x000fe2000001ff00 */
[----:B------:R-:W3:Y:S01]  /*0050*/  S2R R0, SR_TID.X ;  /* 0x0000000000007919 */ /* 0x000ee20000002100 */
[----:B------:R-:W-:Y:S01]  /*0060*/  ULDC.64 UR6, c[0x0][0x208] ;  /* 0x0000820000067ab9 */ /* 0x000fe20000000a00 */
[----:B------:R-:W-:-:S02]  /*0070*/  CS2R R16, SRZ ;  /* 0x0000000000107805 */ /* 0x000fc4000001ff00 */
[----:B------:R-:W-:Y:S01]  /*0080*/  CS2R R18, SRZ ;  /* 0x0000000000127805 */ /* 0x000fe2000001ff00 */
[----:B------:R-:W4:Y:S01]  /*0090*/  S2R R2, SR_CTAID.Y ;  /* 0x0000000000027919 */ /* 0x000f220000002600 */
[----:B------:R-:W5:Y:S01]  /*00a0*/  LDC.64 R20, c[0x0][0x218] ;  /* 0x00008600ff147b82 */ /* 0x000f620000000a00 */
[----:B-1----:R-:W-:Y:S02]  /*00b0*/  IMAD.SHL.U32 R30, R30, 0x40, RZ ;  /* 0x000000401e1e7824 */ /* 0x002fe400078e00ff */
[----:B---3--:R-:W-:Y:S01]  /*00c0*/  IMAD.SHL.U32 R26, R0, 0x4, RZ ;  /* 0x00000004001a7824 */ /* 0x008fe200078e00ff */
[----:B------:R-:W-:Y:S01]  /*00d0*/  SHF.R.U32.HI R31, RZ, 0x4, R0 ;  /* 0x00000004ff1f7819 */ /* 0x000fe20000011600 */
[----:B----4-:R-:W-:-:S03]  /*00e0*/  IMAD.SHL.U32 R0, R2, 0x40, RZ ;  /* 0x0000004002007824 */ /* 0x010fc600078e00ff */
[----:B------:R-:W-:Y:S02]  /*00f0*/  SGXT.U32 R31, R31, 0x4 ;  /* 0x000000041f1f781a */ /* 0x000fe40000000000 */
[----:B------:R-:W-:Y:S02]  /*0100*/  LOP3.LUT R33, R30, 0x3c, R26, 0xf8, !PT ;  /* 0x0000003c1e217812 */ /* 0x000fe400078ef81a */
[----:B------:R-:W-:Y:S02]  /*0110*/  LOP3.LUT R4, R0, 0x10, R31, 0xfe, !PT ;  /* 0x0000001000047812 */ /* 0x000fe400078efe1f */
[----:B------:R-:W-:Y:S02]  /*0120*/  ISETP.GE.AND P0, PT, R33, 0x40, PT ;  /* 0x000000402100780c */ /* 0x000fe40003f06270 */
[----:B------:R-:W-:Y:S01]  /*0130*/  LOP3.LUT R32, R0, R31, RZ, 0xfc, !PT ;  /* 0x0000001f00207212 */ /* 0x000fe200078efcff */
[----:B------:R-:W-:Y:S01]  /*0140*/  IMAD R29, R4, 0x40, R33 ;  /* 0x00000040041d7824 */ /* 0x000fe200078e0221 */
[----:B------:R-:W-:-:S02]  /*0150*/  LOP3.LUT R28, R0, 0x20, R31, 0xfe, !PT ;  /* 0x00000020001c7812 */ /* 0x000fc400078efe1f */
[----:B------:R-:W-:Y:S01]  /*0160*/  LEA R32, R32, R33, 0x6 ;  /* 0x0000002120207211 */ /* 0x000fe200078e30ff */
[----:B--2---:R-:W-:-:S04]  /*0170*/  IMAD.WIDE R34, R29, 0x4, R24 ;  /* 0x000000041d227825 */ /* 0x004fc800078e0218 */
[----:B------:R-:W-:Y:S02]  /*0180*/  IMAD.WIDE R22, R32, 0x4, R24 ;  /* 0x0000000420167825 */ /* 0x000fe400078e0218 */
[----:B------:R1:W2:Y:S02]  /*0190*/  @!P0 LDG.E.EL.128 R8, desc[UR6][R34.64] ;  /* 0x0000000622088981 */ /* 0x0002a4000c2e1d00 */
[----:B------:R-:W-:Y:S01]  /*01a0*/  IMAD R28, R28, 0x40, R33 ;  /* 0x000000401c1c7824 */ /* 0x000fe200078e0221 */
[----:B------:R-:W-:Y:S01]  /*01b0*/  CS2R R12, SRZ ;  /* 0x00000000000c7805 */ /* 0x000fe2000001ff00 */
[----:B------:R3:W4:Y:S01]  /*01c0*/  @!P0 LDG.E.EL.128 R16, desc[UR6][R22.64] ;  /* 0x0000000616108981 */ /* 0x000722000c2e1d00 */
[----:B-1----:R-:W-:-:S04]  /*01d0*/  LOP3.LUT R34, R0, 0x30, R31, 0xfe, !PT ;  /* 0x0000003000227812 */ /* 0x002fc800078efe1f */
[----:B------:R-:W-:Y:S02]  /*01e0*/  LEA R3, R34, R33, 0x6 ;  /* 0x0000002122037211 */ /* 0x000fe400078e30ff */
[----:B------:R-:W1:Y:S01]  /*01f0*/  LDC.64 R34, c[0x0][0x220] ;  /* 0x00008800ff227b82 */ /* 0x000e620000000a00 */
[----:B------:R-:W-:Y:S02]  /*0200*/  CS2R R14, SRZ ;  /* 0x00000000000e7805 */ /* 0x000fe4000001ff00 */
[----:B------:R-:W-:Y:S02]  /*0210*/  CS2R R4, SRZ ;  /* 0x0000000000047805 */ /* 0x000fe4000001ff00 */
[----:B------:R-:W-:Y:S01]  /*0220*/  CS2R R6, SRZ ;  /* 0x0000000000067805 */ /* 0x000fe2000001ff00 */
[----:B---3--:R-:W-:-:S04]  /*0230*/  IMAD.WIDE R22, R28, 0x4, R24 ;  /* 0x000000041c167825 */ /* 0x008fc800078e0218 */
[----:B-----5:R-:W-:Y:S01]  /*0240*/  IMAD.WIDE R20, R33, 0x4, R20 ;  /* 0x0000000421147825 */ /* 0x020fe200078e0214 */
[----:B------:R3:W5:Y:S04]  /*0250*/  @!P0 LDG.E.EL.128 R12, desc[UR6][R22.64] ;  /* 0x00000006160c8981 */ /* 0x000768000c2e1d00 */
[----:B------:R3:W4:Y:S01]  /*0260*/  @!P0 LDG.E.EL.128 R4, desc[UR6][R20.64] ;  /* 0x0000000614048981 */ /* 0x000722000c2e1d00 */
[----:B------:R-:W-:Y:S01]  /*0270*/  IMAD.WIDE R24, R3, 0x4, R24 ;  /* 0x0000000403187825 */ /* 0x000fe200078e0218 */
[----:B---3--:R-:W-:Y:S02]  /*0280*/  CS2R R22, SRZ ;  /* 0x0000000000167805 */ /* 0x008fe4000001ff00 */
[----:B0-----:R-:W-:Y:S02]  /*0290*/  CS2R R20, SRZ ;  /* 0x0000000000147805 */ /* 0x001fe4000001ff00 */
[----:B------:R-:W-:-:S02]  /*02a0*/  LOP3.LUT R0, R0, 0x3c, R26, 0xf8, !PT ;  /* 0x0000003c00007812 */ /* 0x000fc400078ef81a */
[----:B------:R-:W-:Y:S01]  /*02b0*/  CS2R R26, SRZ ;  /* 0x00000000001a7805 */ /* 0x000fe2000001ff00 */
[----:B-1----:R-:W-:Y:S01]  /*02c0*/  IMAD.WIDE R34, R33, 0x4, R34 ;  /* 0x0000000421227825 */ /* 0x002fe200078e0222 */
[----:B------:R0:W3:Y:S02]  /*02d0*/  @!P0 LDG.E.EL.128 R20, desc[UR6][R24.64] ;  /* 0x0000000618148981 */ /* 0x0000e4000c2e1d00 */
[----:B0-----:R-:W-:-:S06]  /*02e0*/  CS2R R24, SRZ ;  /* 0x0000000000187805 */ /* 0x001fcc000001ff00 */
[----:B------:R-:W3:Y:S01]  /*02f0*/  @!P0 LDG.E.EL.128 R24, desc[UR6][R34.64] ;  /* 0x0000000622188981 */ /* 0x000ee2000c2e1d00 */
[C---:B----4-:R-:W-:Y:S01]  /*0300*/  FADD R16, -R4.reuse, R16 ;  /* 0x0000001004107221 */ /* 0x050fe20000000100 */
[C---:B--2---:R-:W-:Y:S01]  /*0310*/  FADD R8, -R4.reuse, R8 ;  /* 0x0000000804087221 */ /* 0x044fe20000000100 */
[C---:B-----5:R-:W-:Y:S01]  /*0320*/  FADD R12, -R4.reuse, R12 ;  /* 0x0000000c040c7221 */ /* 0x060fe20000000100 */
[----:B---3--:R-:W-:Y:S01]  /*0330*/  FADD R20, -R4, R20 ;  /* 0x0000001404147221 */ /* 0x008fe20000000100 */
[----:B------:R-:W-:-:S04]  /*0340*/  FADD R36, R24, 9.9999997473787516356e-06 ;  /* 0x3727c5ac18247421 */ /* 0x000fc80000000000 */
[----:B------:R-:W0:Y:S01]  /*0350*/  MUFU.SQRT R34, R36 ;  /* 0x0000002400227308 */ /* 0x000e220000002000 */
[----:B------:R-:W-:Y:S01]  /*0360*/  FADD R4, R27, 9.9999997473787516356e-06 ;  /* 0x3727c5ac1b047421 */ /* 0x000fe20000000000 */
[----:B------:R-:W-:Y:S01]  /*0370*/  FADD R25, R25, 9.9999997473787516356e-06 ;  /* 0x3727c5ac19197421 */ /* 0x000fe20000000000 */
[----:B------:R-:W-:-:S05]  /*0380*/  FADD R26, R26, 9.9999997473787516356e-06 ;  /* 0x3727c5ac1a1a7421 */ /* 0x000fca0000000000 */
[----:B------:R-:W1:Y:S08]  /*0390*/  MUFU.SQRT R4, R4 ;  /* 0x0000000400047308 */ /* 0x000e700000002000 */
[----:B------:R-:W2:Y:S01]  /*03a0*/  MUFU.SQRT R25, R25 ;  /* 0x0000001900197308 */ /* 0x000ea20000002000 */
[C---:B0-----:R-:W-:Y:S02]  /*03b0*/  FSETP.GT.AND P6, PT, R34.reuse, 8.50705917302346158658e+37, PT ;  /* 0x7e8000002200780b */ /* 0x041fe40003fc4000 */
[----:B------:R-:W-:-:S05]  /*03c0*/  FSETP.GEU.AND P1, PT, R34, 1.175494350822287508e-38, PT ;  /* 0x008000002200780b */ /* 0x000fca0003f2e000 */
[----:B------:R-:W0:Y:S01]  /*03d0*/  MUFU.SQRT R24, R26 ;  /* 0x0000001a00187308 */ /* 0x000e220000002000 */
[C---:B------:R-:W-:Y:S01]  /*03e0*/  FADD R17, -R5.reuse, R17 ;  /* 0x0000001105117221 */ /* 0x040fe20000000100 */
[C---:B------:R-:W-:Y:S01]  /*03f0*/  FADD R9, -R5.reuse, R9 ;  /* 0x0000000905097221 */ /* 0x040fe20000000100 */
[C---:B------:R-:W-:Y:S01]  /*0400*/  FADD R27, -R5.reuse, R13 ;  /* 0x0000000d051b7221 */ /* 0x040fe20000000100 */
[----:B------:R-:W-:Y:S01]  /*0410*/  FADD R36, -R5, R21 ;  /* 0x0000001505247221 */ /* 0x000fe20000000100 */
[----:B------:R-:W-:Y:S01]  /*0420*/  IMAD.MOV.U32 R5, RZ, RZ, 0x3e800000 ;  /* 0x3e800000ff057424 */ /* 0x000fe200078e00ff */
[----:B-1----:R-:W-:Y:S01]  /*0430*/  FSETP.GT.AND P4, PT, R4, 8.50705917302346158658e+37, PT ;  /* 0x7e8000000400780b */ /* 0x002fe20003f84000 */
[----:B------:R-:W-:Y:S01]  /*0440*/  @P6 FMUL R34, R34, 0.25 ;  /* 0x3e80000022226820 */ /* 0x000fe20000400000 */
[----:B--2---:R-:W-:Y:S02]  /*0450*/  FSETP.GT.AND P2, PT, R25, 8.50705917302346158658e+37, PT ;  /* 0x7e8000001900780b */ /* 0x004fe40003f44000 */
[----:B------:R-:W-:-:S02]  /*0460*/  FSEL R21, R5, 1, P6 ;  /* 0x3f80000005157808 */ /* 0x000fc40003000000 */
[----:B------:R-:W-:Y:S02]  /*0470*/  FSETP.GEU.AND P5, PT, R4, 1.175494350822287508e-38, PT ;  /* 0x008000000400780b */ /* 0x000fe40003fae000 */
[----:B0-----:R-:W-:Y:S01]  /*0480*/  FSETP.GT.AND P6, PT, R24, 8.50705917302346158658e+37, PT ;  /* 0x7e8000001800780b */ /* 0x001fe20003fc4000 */
[----:B------:R-:W-:Y:S01]  /*0490*/  @!P1 FMUL R34, R34, 16777216 ;  /* 0x4b80000022229820 */ /* 0x000fe20000400000 */
[----:B------:R-:W-:Y:S01]  /*04a0*/  FSETP.GEU.AND P3, PT, R25, 1.175494350822287508e-38, PT ;  /* 0x008000001900780b */ /* 0x000fe20003f6e000 */
[----:B------:R-:W-:Y:S01]  /*04b0*/  @!P1 FMUL R21, R21, 16777216 ;  /* 0x4b80000015159820 */ /* 0x000fe20000400000 */
[----:B------:R-:W-:Y:S01]  /*04c0*/  FSETP.GEU.AND P1, PT, R24, 1.175494350822287508e-38, PT ;  /* 0x008000001800780b */ /* 0x000fe20003f2e000 */
[----:B------:R-:W-:Y:S02]  /*04d0*/  @P4 FMUL R4, R4, 0.25 ;  /* 0x3e80000004044820 */ /* 0x000fe40000400000 */
[----:B------:R-:W-:Y:S01]  /*04e0*/  @P2 FMUL R25, R25, 0.25 ;  /* 0x3e80000019192820 */ /* 0x000fe20000400000 */
[C---:B------:R-:W-:Y:S01]  /*04f0*/  FADD R13, -R6.reuse, R18 ;  /* 0x00000012060d7221 */ /* 0x040fe20000000100 */
[C---:B------:R-:W-:Y:S01]  /*0500*/  FADD R10, -R6.reuse, R10 ;  /* 0x0000000a060a7221 */ /* 0x040fe20000000100 */
[C---:B------:R-:W-:Y:S01]  /*0510*/  FADD R14, -R6.reuse, R14 ;  /* 0x0000000e060e7221 */ /* 0x040fe20000000100 */
[----:B------:R-:W-:Y:S01]  /*0520*/  FADD R22, -R6, R22 ;  /* 0x0000001606167221 */ /* 0x000fe20000000100 */
[----:B------:R-:W-:Y:S01]  /*0530*/  @!P5 FMUL R4, R4, 16777216 ;  /* 0x4b8000000404d820 */ /* 0x000fe20000400000 */
[C---:B------:R-:W-:Y:S01]  /*0540*/  FADD R19, -R7.reuse, R19 ;  /* 0x0000001307137221 */ /* 0x040fe20000000100 */
[----:B------:R-:W-:Y:S01]  /*0550*/  @P6 FMUL R24, R24, 0.25 ;  /* 0x3e80000018186820 */ /* 0x000fe20000400000 */
[C---:B------:R-:W-:Y:S01]  /*0560*/  FADD R35, -R7.reuse, R11 ;  /* 0x0000000b07237221 */ /* 0x040fe20000000100 */
[C---:B------:R-:W-:Y:S01]  /*0570*/  FADD R26, -R7.reuse, R15 ;  /* 0x0000000f071a7221 */ /* 0x040fe20000000100 */
[----:B------:R-:W-:-:S02]  /*0580*/  FADD R23, -R7, R23 ;  /* 0x0000001707177221 */ /* 0x000fc40000000100 */
[----:B------:R-:W0:Y:S01]  /*0590*/  LDC.64 R6, c[0x0][0x228] ;  /* 0x00008a00ff067b82 */ /* 0x000e220000000a00 */
[----:B------:R-:W-:Y:S01]  /*05a0*/  @!P3 FMUL R25, R25, 16777216 ;  /* 0x4b8000001919b820 */ /* 0x000fe20000400000 */
[----:B------:R-:W-:Y:S01]  /*05b0*/  @!P1 FMUL R24, R24, 16777216 ;  /* 0x4b80000018189820 */ /* 0x000fe20000400000 */
[----:B------:R-:W1:Y:S01]  /*05c0*/  MUFU.RCP R4, R4 ;  /* 0x0000000400047308 */ /* 0x000e620000001000 */
[----:B------:R-:W-:-:S07]  /*05d0*/  FSEL R15, R5, 1, P4 ;  /* 0x3f800000050f7808 */ /* 0x000fce0002000000 */
[----:B------:R-:W2:Y:S01]  /*05e0*/  MUFU.RCP R34, R34 ;  /* 0x0000002200227308 */ /* 0x000ea20000001000 */
[----:B------:R-:W-:-:S07]  /*05f0*/  FSEL R18, R5, 1, P2 ;  /* 0x3f80000005127808 */ /* 0x000fce0001000000 */
[----:B------:R-:W3:Y:S01]  /*0600*/  MUFU.RCP R25, R25 ;  /* 0x0000001900197308 */ /* 0x000ee20000001000 */
[----:B------:R-:W-:-:S07]  /*0610*/  FSEL R5, R5, 1, P6 ;  /* 0x3f80000005057808 */ /* 0x000fce0003000000 */
[----:B------:R-:W4:Y:S01]  /*0620*/  MUFU.RCP R24, R24 ;  /* 0x0000001800187308 */ /* 0x000f220000001000 */
[----:B------:R-:W-:Y:S01]  /*0630*/  @!P5 FMUL R15, R15, 16777216 ;  /* 0x4b8000000f0fd820 */ /* 0x000fe20000400000 */
[----:B------:R-:W-:Y:S01]  /*0640*/  @!P3 FMUL R18, R18, 16777216 ;  /* 0x4b8000001212b820 */ /* 0x000fe20000400000 */
[----:B------:R-:W-:Y:S02]  /*0650*/  @!P1 FMUL R5, R5, 16777216 ;  /* 0x4b80000005059820 */ /* 0x000fe40000400000 */
[----:B-1----:R-:W-:Y:S01]  /*0660*/  FMUL R4, R4, R15 ;  /* 0x0000000f04047220 */ /* 0x002fe20000400000 */
[----:B--2---:R-:W-:Y:S01]  /*0670*/  FMUL R11, R34, R21 ;  /* 0x00000015220b7220 */ /* 0x004fe20000400000 */
[----:B---3--:R-:W-:Y:S01]  /*0680*/  FMUL R15, R25, R18 ;  /* 0x00000012190f7220 */ /* 0x008fe20000400000 */
[----:B0-----:R-:W-:-:S04]  /*0690*/  IMAD.WIDE R38, R33, 0x4, R6 ;  /* 0x0000000421267825 */ /* 0x001fc800078e0206 */
[C---:B------:R-:W-:Y:S01]  /*06a0*/  FMUL R34, R4.reuse, R23 ;  /* 0x0000001704227220 */ /* 0x040fe20000400000 */
[C---:B------:R-:W-:Y:S01]  /*06b0*/  FMUL R26, R4.reuse, R26 ;  /* 0x0000001a041a7220 */ /* 0x040fe20000400000 */
[C---:B------:R-:W-:Y:S01]  /*06c0*/  FMUL R35, R4.reuse, R35 ;  /* 0x0000002304237220 */ /* 0x040fe20000400000 */
[----:B------:R-:W-:Y:S01]  /*06d0*/  FMUL R25, R4, R19 ;  /* 0x0000001304197220 */ /* 0x000fe20000400000 */
[----:B------:R-:W-:Y:S01]  /*06e0*/  CS2R R6, SRZ ;  /* 0x0000000000067805 */ /* 0x000fe2000001ff00 */
[----:B----4-:R-:W-:Y:S01]  /*06f0*/  FMUL R18, R24, R5 ;  /* 0x0000000518127220 */ /* 0x010fe20000400000 */
[----:B------:R-:W-:-:S06]  /*0700*/  CS2R R4, SRZ ;  /* 0x0000000000047805 */ /* 0x000fcc000001ff00 */
[----:B------:R0:W2:Y:S02]  /*0710*/  @!P0 LDG.E.EL.128 R4, desc[UR6][R38.64] ;  /* 0x0000000626048981 */ /* 0x0000a4000c2e1d00 */
[----:B0-----:R-:W0:Y:S01]  /*0720*/  LDC.64 R38, c[0x0][0x230] ;  /* 0x00008c00ff267b82 */ /* 0x001e220000000a00 */
[C---:B------:R-:W-:Y:S01]  /*0730*/  FMUL R24, R18.reuse, R22 ;  /* 0x0000001612187220 */ /* 0x040fe20000400000 */
[C---:B------:R-:W-:Y:S01]  /*0740*/  FMUL R23, R18.reuse, R14 ;  /* 0x0000000e12177220 */ /* 0x040fe20000400000 */
[C---:B------:R-:W-:Y:S01]  /*0750*/  FMUL R22, R15.reuse, R36 ;  /* 0x000000240f167220 */ /* 0x040fe20000400000 */
[C---:B------:R-:W-:Y:S01]  /*0760*/  FMUL R14, R15.reuse, R27 ;  /* 0x0000001b0f0e7220 */ /* 0x040fe20000400000 */
[C---:B------:R-:W-:Y:S01]  /*0770*/  FMUL R19, R15.reuse, R9 ;  /* 0x000000090f137220 */ /* 0x040fe20000400000 */
[C---:B------:R-:W-:Y:S01]  /*0780*/  FMUL R21, R18.reuse, R10 ;  /* 0x0000000a12157220 */ /* 0x040fe20000400000 */
[----:B------:R-:W-:Y:S01]  /*0790*/  FMUL R13, R18, R13 ;  /* 0x0000000d120d7220 */ /* 0x000fe20000400000 */
[----:B------:R-:W-:Y:S01]  /*07a0*/  FMUL R15, R15, R17 ;  /* 0x000000110f0f7220 */ /* 0x000fe20000400000 */
[C---:B------:R-:W-:Y:S01]  /*07b0*/  FMUL R18, R11.reuse, R20 ;  /* 0x000000140b127220 */ /* 0x040fe20000400000 */
[C---:B------:R-:W-:Y:S01]  /*07c0*/  FMUL R12, R11.reuse, R12 ;  /* 0x0000000c0b0c7220 */ /* 0x040fe20000400000 */
[C---:B------:R-:W-:Y:S01]  /*07d0*/  FMUL R17, R11.reuse, R8 ;  /* 0x000000080b117220 */ /* 0x040fe20000400000 */
[----:B------:R-:W-:Y:S01]  /*07e0*/  FMUL R16, R11, R16 ;  /* 0x000000100b107220 */ /* 0x000fe20000400000 */
[----:B------:R-:W-:-:S02]  /*07f0*/  CS2R R8, SRZ ;  /* 0x0000000000087805 */ /* 0x000fc4000001ff00 */
[----:B------:R-:W-:Y:S01]  /*0800*/  CS2R R10, SRZ ;  /* 0x00000000000a7805 */ /* 0x000fe2000001ff00 */
[----:B------:R-:W1:Y:S01]  /*0810*/  LDC.64 R36, c[0x0][0x238] ;  /* 0x00008e00ff247b82 */ /* 0x000e620000000a00 */
[----:B0-----:R-:W-:-:S05]  /*0820*/  IMAD.WIDE R38, R33, 0x4, R38 ;  /* 0x0000000421267825 */ /* 0x001fca00078e0226 */
[----:B------:R-:W2:Y:S02]  /*0830*/  @!P0 LDG.E.EL.128 R8, desc[UR6][R38.64] ;  /* 0x0000000626088981 */ /* 0x000ea4000c2e1d00 */
[-CC-:B--2---:R-:W-:Y:S01]  /*0840*/  FFMA R27, R16, R4.reuse, R8.reuse ;  /* 0x00000004101b7223 */ /* 0x184fe20000000008 */
[-CC-:B------:R-:W-:Y:S01]  /*0850*/  FFMA R17, R17, R4.reuse, R8.reuse ;  /* 0x0000000411117223 */ /* 0x180fe20000000008 */
[-CC-:B------:R-:W-:Y:S01]  /*0860*/  FFMA R16, R12, R4.reuse, R8.reuse ;  /* 0x000000040c107223 */ /* 0x180fe20000000008 */
[----:B------:R-:W-:Y:S01]  /*0870*/  FFMA R18, R18, R4, R8 ;  /* 0x0000000412127223 */ /* 0x000fe20000000008 */
[-CC-:B------:R-:W-:Y:S01]  /*0880*/  FFMA R8, R15, R5.reuse, R9.reuse ;  /* 0x000000050f087223 */ /* 0x180fe20000000009 */
[-CC-:B------:R-:W-:Y:S01]  /*0890*/  FFMA R20, R14, R5.reuse, R9.reuse ;  /* 0x000000050e147223 */ /* 0x180fe20000000009 */
[----:B------:R-:W-:Y:S01]  /*08a0*/  FFMA R33, R13, R6, R10 ;  /* 0x000000060d217223 */ /* 0x000fe2000000000a */
[-CC-:B------:R-:W-:Y:S01]  /*08b0*/  FFMA R19, R19, R5.reuse, R9.reuse ;  /* 0x0000000513137223 */ /* 0x180fe20000000009 */
[----:B------:R-:W-:Y:S01]  /*08c0*/  FFMA R22, R22, R5, R9 ;  /* 0x0000000516167223 */ /* 0x000fe20000000009 */
[----:B------:R-:W-:-:S02]  /*08d0*/  CS2R R12, SRZ ;  /* 0x00000000000c7805 */ /* 0x000fc4000001ff00 */
[----:B------:R-:W-:Y:S01]  /*08e0*/  CS2R R14, SRZ ;  /* 0x00000000000e7805 */ /* 0x000fe2000001ff00 */
[----:B-1----:R-:W-:-:S05]  /*08f0*/  IMAD.WIDE R4, R32, 0x4, R36 ;  /* 0x0000000420047825 */ /* 0x002fca00078e0224 */
[----:B------:R0:W2:Y:S01]  /*0900*/  @!P0 LDG.E.EL.128 R12, desc[UR6][R4.64] ;  /* 0x00000006040c8981 */ /* 0x0000a2000c2e1d00 */
[-CC-:B------:R-:W-:Y:S01]  /*0910*/  FFMA R32, R25, R7.reuse, R11.reuse ;  /* 0x0000000719207223 */ /* 0x180fe2000000000b */
[-CC-:B------:R-:W-:Y:S01]  /*0920*/  FFMA R21, R21, R6.reuse, R10.reuse ;  /* 0x0000000615157223 */ /* 0x180fe2000000000a */
[-CC-:B------:R-:W-:Y:S01]  /*0930*/  FFMA R23, R23, R6.reuse, R10.reuse ;  /* 0x0000000617177223 */ /* 0x180fe2000000000a */
[----:B------:R-:W-:Y:S01]  /*0940*/  FFMA R24, R24, R6, R10 ;  /* 0x0000000618187223 */ /* 0x000fe2000000000a */
[-CC-:B------:R-:W-:Y:S01]  /*0950*/  FFMA R25, R35, R7.reuse, R11.reuse ;  /* 0x0000000723197223 */ /* 0x180fe2000000000b */
[-CC-:B------:R-:W-:Y:S01]  /*0960*/  FFMA R26, R26, R7.reuse, R11.reuse ;  /* 0x000000071a1a7223 */ /* 0x180fe2000000000b */
[----:B------:R-:W-:Y:S01]  /*0970*/  FFMA R34, R34, R7, R11 ;  /* 0x0000000722227223 */ /* 0x000fe2000000000b */
[----:B------:R-:W-:Y:S01]  /*0980*/  CS2R R6, SRZ ;  /* 0x0000000000067805 */ /* 0x000fe2000001ff00 */
[----:B------:R-:W-:Y:S01]  /*0990*/  IMAD.WIDE R10, R29, 0x4, R36 ;  /* 0x000000041d0a7825 */ /* 0x000fe200078e0224 */
[----:B0-----:R-:W-:-:S06]  /*09a0*/  CS2R R4, SRZ ;  /* 0x0000000000047805 */ /* 0x001fcc000001ff00 */
[----:B------:R0:W3:Y:S01]  /*09b0*/  @!P0 LDG.E.EL.128 R4, desc[UR6][R10.64] ;  /* 0x000000060a048981 */ /* 0x0000e2000c2e1d00 */
[C---:B------:R-:W-:Y:S02]  /*09c0*/  FSETP.GEU.AND P2, PT, R27.reuse, RZ, PT ;  /* 0x000000ff1b00720b */ /* 0x040fe40003f4e000 */
[C---:B------:R-:W-:Y:S02]  /*09d0*/  FSETP.GEU.AND P1, PT, R8.reuse, RZ, PT ;  /* 0x000000ff0800720b */ /* 0x040fe40003f2e000 */
[----:B------:R-:W-:Y:S02]  /*09e0*/  FSEL R27, R27, RZ, P2 ;  /* 0x000000ff1b1b7208 */ /* 0x000fe40001000000 */
[----:B------:R-:W-:Y:S01]  /*09f0*/  FSEL R8, R8, RZ, P1 ;  /* 0x000000ff08087208 */ /* 0x000fe20000800000 */
[--C-:B------:R-:W-:Y:S01]  /*0a00*/  IMAD.WIDE R28, R28, 0x4, R36.reuse ;  /* 0x000000041c1c7825 */ /* 0x100fe200078e0224 */
[----:B------:R-:W-:Y:S02]  /*0a10*/  FSETP.GEU.AND P2, PT, R33, RZ, PT ;  /* 0x000000ff2100720b */ /* 0x000fe40003f4e000 */
[----:B------:R-:W-:Y:S01]  /*0a20*/  FSETP.GEU.AND P1, PT, R32, RZ, PT ;  /* 0x000000ff2000720b */ /* 0x000fe20003f2e000 */
[----:B------:R-:W-:Y:S01]  /*0a30*/  IMAD.WIDE R36, R3, 0x4, R36 ;  /* 0x0000000403247825 */ /* 0x000fe200078e0224 */
[----:B0-----:R-:W-:-:S02]  /*0a40*/  CS2R R10, SRZ ;  /* 0x00000000000a7805 */ /* 0x001fc4000001ff00 */
[----:B------:R-:W-:Y:S01]  /*0a50*/  FSEL R33, R33, RZ, P2 ;  /* 0x000000ff21217208 */ /* 0x000fe20001000000 */
[----:B------:R-:W0:Y:S01]  /*0a60*/  S2UR UR5, SR_CgaCtaId ;  /* 0x00000000000579c3 */ /* 0x000e220000008800 */
[----:B--2---:R-:W-:Y:S01]  /*0a70*/  FADD R3, R27, R12 ;  /* 0x0000000c1b037221 */ /* 0x004fe20000000000 */
[----:B------:R-:W-:Y:S01]  /*0a80*/  FADD R27, R8, R13 ;  /* 0x0000000d081b7221 */ /* 0x000fe20000000000 */
[----:B------:R-:W-:Y:S02]  /*0a90*/  CS2R R8, SRZ ;  /* 0x0000000000087805 */ /* 0x000fe4000001ff00 */
[----:B------:R-:W-:Y:S01]  /*0aa0*/  FSEL R12, R32, RZ, P1 ;  /* 0x000000ff200c7208 */ /* 0x000fe20000800000 */
[----:B------:R-:W-:-:S03]  /*0ab0*/  FADD R32, R33, R14 ;  /* 0x0000000e21207221 */ /* 0x000fc60000000000 */
[----:B------:R1:W2:Y:S01]  /*0ac0*/  @!P0 LDG.E.EL.128 R8, desc[UR6][R28.64] ;  /* 0x000000061c088981 */ /* 0x0002a2000c2e1d00 */
[----:B------:R-:W-:Y:S01]  /*0ad0*/  FADD R33, R12, R15 ;  /* 0x0000000f0c217221 */ /* 0x000fe20000000000 */
[----:B------:R-:W-:Y:S02]  /*0ae0*/  CS2R R12, SRZ ;  /* 0x00000000000c7805 */ /* 0x000fe4000001ff00 */
[----:B------:R-:W-:-:S06]  /*0af0*/  CS2R R14, SRZ ;  /* 0x00000000000e7805 */ /* 0x000fcc000001ff00 */
[----:B------:R4:W5:Y:S01]  /*0b00*/  @!P0 LDG.E.EL.128 R12, desc[UR6][R36.64] ;  /* 0x00000006240c8981 */ /* 0x000962000c2e1d00 */
[----:B-1----:R-:W1:Y:S01]  /*0b10*/  S2R R28, SR_TID.X ;  /* 0x00000000001c7919 */ /* 0x002e620000002100 */
[C---:B------:R-:W-:Y:S01]  /*0b20*/  FSETP.GEU.AND P0, PT, R17.reuse, RZ, PT ;  /* 0x000000ff1100720b */ /* 0x040fe20003f0e000 */
[----:B------:R-:W-:Y:S02]  /*0b30*/  UMOV UR4, 0x400 ;  /* 0x0000040000047882 */ /* 0x000fe40000000000 */
[----:B0-----:R-:W-:Y:S01]  /*0b40*/  UPRMT UR4, UR5, 0x654, UR4 ;  /* 0x0000065405047896 */ /* 0x001fe20008000004 */
[----:B------:R-:W-:Y:S02]  /*0b50*/  FSEL R17, R17, RZ, P0 ;  /* 0x000000ff11117208 */ /* 0x000fe40000000000 */
[----:B------:R-:W-:-:S04]  /*0b60*/  FSETP.GEU.AND P0, PT, R19, RZ, PT ;  /* 0x000000ff1300720b */ /* 0x000fc80003f0e000 */
[----:B------:R-:W-:Y:S01]  /*0b70*/  FSEL R40, R19, RZ, P0 ;  /* 0x000000ff13287208 */ /* 0x000fe20000000000 */
[----:B---3--:R-:W-:-:S04]  /*0b80*/  FADD R4, R17, R4 ;  /* 0x0000000411047221 */ /* 0x008fc80000000000 */
[----:B------:R-:W-:Y:S01]  /*0b90*/  FADD R17, R40, R5 ;  /* 0x0000000528117221 */ /* 0x000fe20000000000 */
[----:B-1----:R-:W-:-:S05]  /*0ba0*/  IMAD.SHL.U32 R38, R28, 0x100, RZ ;  /* 0x000001001c267824 */ /* 0x002fca00078e00ff */
[----:B------:R-:W-:-:S04]  /*0bb0*/  LOP3.LUT R38, R38, 0xf00, RZ, 0xc0, !PT ;  /* 0x00000f0026267812 */ /* 0x000fc800078ec0ff */
[C---:B------:R-:W-:Y:S02]  /*0bc0*/  LOP3.LUT R29, R38.reuse, R31, RZ, 0xfc, !PT ;  /* 0x0000001f261d7212 */ /* 0x040fe400078efcff */
[C---:B----4-:R-:W-:Y:S02]  /*0bd0*/  LEA.HI R36, R38.reuse, UR4, RZ, 0x1e ;  /* 0x0000000426247c11 */ /* 0x050fe4000f8ff0ff */
[C---:B------:R-:W-:Y:S02]  /*0be0*/  LOP3.LUT R19, R38.reuse, 0x40, RZ, 0xfc, !PT ;  /* 0x0000004026137812 */ /* 0x040fe400078efcff */
[----:B------:R-:W-:Y:S02]  /*0bf0*/  LEA R5, R29, R36, 0x2 ;  /* 0x000000241d057211 */ /* 0x000fe400078e10ff */
[----:B------:R-:W-:Y:S02]  /*0c00*/  LEA.HI R36, R19, UR4, RZ, 0x1e ;  /* 0x0000000413247c11 */ /* 0x000fe4000f8ff0ff */
[----:B------:R-:W-:-:S02]  /*0c10*/  LOP3.LUT R19, R38, 0x80, RZ, 0xfc, !PT ;  /* 0x0000008026137812 */ /* 0x000fc400078efcff */
[----:B------:R-:W-:Y:S02]  /*0c20*/  LOP3.LUT R35, R38, 0xc0, RZ, 0xfc, !PT ;  /* 0x000000c026237812 */ /* 0x000fe400078efcff */
[----:B------:R-:W-:Y:S02]  /*0c30*/  LEA.HI R38, R19, UR4, RZ, 0x1e ;  /* 0x0000000413267c11 */ /* 0x000fe4000f8ff0ff */
[----:B------:R-:W-:Y:S02]  /*0c40*/  LEA.HI R40, R35, UR4, RZ, 0x1e ;  /* 0x0000000423287c11 */ /* 0x000fe4000f8ff0ff */
[----:B------:R-:W-:Y:S01]  /*0c50*/  FSETP.GEU.AND P0, PT, R25, RZ, PT ;  /* 0x000000ff1900720b */ /* 0x000fe20003f0e000 */
[----:B------:R-:W-:Y:S01]  /*0c60*/  IMAD R19, R29, 0x4, R38 ;  /* 0x000000041d137824 */ /* 0x000fe200078e0226 */
[----:B------:R-:W-:Y:S02]  /*0c70*/  FSETP.GEU.AND P1, PT, R21, RZ, PT ;  /* 0x000000ff1500720b */ /* 0x000fe40003f2e000 */
[----:B------:R-:W-:-:S02]  /*0c80*/  LEA R38, R29, R40, 0x2 ;  /* 0x000000281d267211 */ /* 0x000fc400078e10ff */
[----:B------:R-:W-:Y:S02]  /*0c90*/  FSEL R40, R25, RZ, P0 ;  /* 0x000000ff19287208 */ /* 0x000fe40000000000 */
[----:B------:R-:W-:Y:S01]  /*0ca0*/  FSETP.GEU.AND P3, PT, R16, RZ, PT ;  /* 0x000000ff1000720b */ /* 0x000fe20003f6e000 */
[----:B------:R-:W-:Y:S01]  /*0cb0*/  IMAD R36, R29, 0x4, R36 ;  /* 0x000000041d247824 */ /* 0x000fe200078e0224 */
[----:B------:R-:W-:Y:S01]  /*0cc0*/  FSETP.GEU.AND P0, PT, R26, RZ, PT ;  /* 0x000000ff1a00720b */ /* 0x000fe20003f0e000 */
[----:B------:R0:W-:Y:S01]  /*0cd0*/  STS [R5], R3 ;  /* 0x0000000305007388 */ /* 0x0001e20000000800 */
[----:B------:R-:W-:Y:S02]  /*0ce0*/  FSEL R21, R21, RZ, P1 ;  /* 0x000000ff15157208 */ /* 0x000fe40000800000 */
[----:B------:R-:W-:Y:S02]  /*0cf0*/  FSETP.GEU.AND P2, PT, R20, RZ, PT ;  /* 0x000000ff1400720b */ /* 0x000fe40003f4e000 */
[----:B------:R-:W-:-:S02]  /*0d00*/  FSETP.GEU.AND P1, PT, R23, RZ, PT ;  /* 0x000000ff1700720b */ /* 0x000fc40003f2e000 */
[----:B------:R-:W-:Y:S02]  /*0d10*/  FSEL R26, R26, RZ, P0 ;  /* 0x000000ff1a1a7208 */ /* 0x000fe40000000000 */
[----:B0-----:R-:W-:Y:S01]  /*0d20*/  FSEL R3, R16, RZ, P3 ;  /* 0x000000ff10037208 */ /* 0x001fe20001800000 */
[----:B------:R-:W-:Y:S01]  /*0d30*/  STS [R36+0x100], R27 ;  /* 0x0001001b24007388 */ /* 0x000fe20000000800 */
[----:B------:R-:W-:Y:S01]  /*0d40*/  FSETP.GEU.AND P0, PT, R18, RZ, PT ;  /* 0x000000ff1200720b */ /* 0x000fe20003f0e000 */
[----:B------:R-:W-:Y:S01]  /*0d50*/  FADD R6, R21, R6 ;  /* 0x0000000615067221 */ /* 0x000fe20000000000 */
[----:B------:R-:W-:Y:S01]  /*0d60*/  FADD R7, R40, R7 ;  /* 0x0000000728077221 */ /* 0x000fe20000000000 */
[----:B------:R-:W-:Y:S01]  /*0d70*/  STS [R19+0x200], R32 ;  /* 0x0002002013007388 */ /* 0x000fe20000000800 */
[----:B------:R-:W-:Y:S02]  /*0d80*/  FSEL R20, R20, RZ, P2 ;  /* 0x000000ff14147208 */ /* 0x000fe40001000000 */
[----:B------:R-:W-:Y:S01]  /*0d90*/  FSEL R23, R23, RZ, P1 ;  /* 0x000000ff17177208 */ /* 0x000fe20000800000 */
[----:B------:R-:W-:Y:S01]  /*0da0*/  STS [R38+0x300], R33 ;  /* 0x0003002126007388 */ /* 0x000fe20000000800 */
[----:B------:R-:W-:-:S02]  /*0db0*/  FSETP.GEU.AND P2, PT, R22, RZ, PT ;  /* 0x000000ff1600720b */ /* 0x000fc40003f4e000 */
[----:B------:R-:W-:Y:S01]  /*0dc0*/  FSETP.GEU.AND P1, PT, R24, RZ, PT ;  /* 0x000000ff1800720b */ /* 0x000fe20003f2e000 */
[----:B------:R0:W-:Y:S01]  /*0dd0*/  STS [R5+0x40], R4 ;  /* 0x0000400405007388 */ /* 0x0001e20000000800 */
[----:B------:R-:W-:-:S03]  /*0de0*/  FSEL R22, R22, RZ, P2 ;  /* 0x000000ff16167208 */ /* 0x000fc60001000000 */
[----:B------:R-:W-:Y:S04]  /*0df0*/  STS [R36+0x140], R17 ;  /* 0x0001401124007388 */ /* 0x000fe80000000800 */
[----:B------:R-:W-:Y:S04]  /*0e00*/  STS [R19+0x240], R6 ;  /* 0x0002400613007388 */ /* 0x000fe80000000800 */
[----:B------:R1:W-:Y:S01]  /*0e10*/  STS [R38+0x340], R7 ;  /* 0x0003400726007388 */ /* 0x0003e20000000800 */
[----:B0-----:R-:W-:Y:S01]  /*0e20*/  IMAD.SHL.U32 R4, R28, 0x4, RZ ;  /* 0x000000041c047824 */ /* 0x001fe200078e00ff */
[----:B-1----:R-:W-:-:S02]  /*0e30*/  FSEL R7, R24, RZ, P1 ;  /* 0x000000ff18077208 */ /* 0x002fc40000800000 */
[----:B------:R-:W-:-:S05]  /*0e40*/  LOP3.LUT R28, R28, 0xf0, RZ, 0xc0, !PT ;  /* 0x000000f01c1c7812 */ /* 0x000fca00078ec0ff */
[----:B------:R-:W-:Y:S01]  /*0e50*/  VIADD R28, R28, UR4 ;  /* 0x000000041c1c7c36 */ /* 0x000fe20008000000 */
[----:B------:R-:W-:-:S04]  /*0e60*/  SHF.R.S32.HI R21, RZ, 0x19, R2 ;  /* 0x00000019ff157819 */ /* 0x000fc80000011402 */
[----:B------:R-:W-:-:S04]  /*0e70*/  SGXT R21, R21, 0x1 ;  /* 0x000000011515781a */ /* 0x000fc80000000200 */
[----:B------:R-:W-:Y:S02]  /*0e80*/  LEA.HI R21, R21, R0, RZ, 0x8 ;  /* 0x0000000015157211 */ /* 0x000fe400078f40ff */
[----:B------:R-:W-:-:S04]  /*0e90*/  LOP3.LUT R2, R30, 0x30, R31, 0xfe, !PT ;  /* 0x000000301e027812 */ /* 0x000fc800078efe1f */
[----:B------:R-:W-:Y:S01]  /*0ea0*/  ISETP.GE.AND P3, PT, R2, 0x40, PT ;  /* 0x000000400200780c */ /* 0x000fe20003f66270 */
[----:B--2---:R-:W-:Y:S01]  /*0eb0*/  FADD R8, R3, R8 ;  /* 0x0000000803087221 */ /* 0x004fe20000000000 */
[----:B------:R-:W-:Y:S02]  /*0ec0*/  FSEL R3, R18, RZ, P0 ;  /* 0x000000ff12037208 */ /* 0x000fe40000000000 */
[----:B------:R-:W-:Y:S01]  /*0ed0*/  FSETP.GEU.AND P0, PT, R34, RZ, PT ;  /* 0x000000ff2200720b */ /* 0x000fe20003f0e000 */
[----:B------:R-:W-:Y:S01]  /*0ee0*/  FADD R9, R20, R9 ;  /* 0x0000000914097221 */ /* 0x000fe20000000000 */
[----:B------:R-:W-:Y:S01]  /*0ef0*/  FADD R10, R23, R10 ;  /* 0x0000000a170a7221 */ /* 0x000fe20000000000 */
[----:B------:R-:W-:Y:S01]  /*0f00*/  FADD R11, R26, R11 ;  /* 0x0000000b1a0b7221 */ /* 0x000fe20000000000 */
[----:B------:R-:W-:Y:S01]  /*0f10*/  FSEL R34, R34, RZ, P0 ;  /* 0x000000ff22227208 */ /* 0x000fe20000000000 */
[----:B------:R-:W-:Y:S01]  /*0f20*/  STS [R5+0x80], R8 ;  /* 0x0000800805007388 */ /* 0x000fe20000000800 */
[----:B-----5:R-:W-:Y:S01]  /*0f30*/  FADD R12, R3, R12 ;  /* 0x0000000c030c7221 */ /* 0x020fe20000000000 */
[----:B------:R-:W-:Y:S01]  /*0f40*/  FADD R13, R22, R13 ;  /* 0x0000000d160d7221 */ /* 0x000fe20000000000 */
[----:B------:R-:W-:Y:S01]  /*0f50*/  FADD R16, R7, R14 ;  /* 0x0000000e07107221 */ /* 0x000fe20000000000 */
[----:B------:R-:W-:Y:S01]  /*0f60*/  STS [R36+0x180], R9 ;  /* 0x0001800924007388 */ /* 0x000fe20000000800 */
[----:B------:R-:W-:-:S03]  /*0f70*/  FADD R23, R34, R15 ;  /* 0x0000000f22177221 */ /* 0x000fc60000000000 */
[----:B------:R-:W-:Y:S04]  /*0f80*/  STS [R19+0x280], R10 ;  /* 0x0002800a13007388 */ /* 0x000fe80000000800 */
[----:B------:R-:W-:Y:S01]  /*0f90*/  STS [R38+0x380], R11 ;  /* 0x0003800b26007388 */ /* 0x000fe20000000800 */
[----:B------:R-:W-:-:S03]  /*0fa0*/  LOP3.LUT R3, R4, 0x3fc, RZ, 0xc0, !PT ;  /* 0x000003fc04037812 */ /* 0x000fc600078ec0ff */
[----:B------:R-:W-:Y:S04]  /*0fb0*/  STS [R5+0xc0], R12 ;  /* 0x0000c00c05007388 */ /* 0x000fe80000000800 */
[----:B------:R-:W-:Y:S04]  /*0fc0*/  STS [R36+0x1c0], R13 ;  /* 0x0001c00d24007388 */ /* 0x000fe80000000800 */
[----:B------:R0:W-:Y:S04]  /*0fd0*/  STS [R19+0x2c0], R16 ;  /* 0x0002c01013007388 */ /* 0x0001e80000000800 */
[----:B------:R1:W-:Y:S01]  /*0fe0*/  STS [R38+0x3c0], R23 ;  /* 0x0003c01726007388 */ /* 0x0003e20000000800 */
[----:B------:R-:W-:-:S02]  /*0ff0*/  LOP3.LUT R4, R3, 0x400, RZ, 0xfc, !PT ;  /* 0x0000040003047812 */ /* 0x000fc400078efcff */
[C---:B------:R-:W-:Y:S02]  /*1000*/  LOP3.LUT R6, R3.reuse, 0x800, RZ, 0xfc, !PT ;  /* 0x0000080003067812 */ /* 0x040fe400078efcff */
[----:B------:R-:W-:Y:S01]  /*1010*/  SHF.R.U32.HI R4, RZ, 0x2, R4 ;  /* 0x00000002ff047819 */ /* 0x000fe20000011604 */
[----:B0-----:R-:W0:Y:S01]  /*1020*/  LDC.64 R16, c[0x0][0x240] ;  /* 0x00009000ff107b82 */ /* 0x001e220000000a00 */
[----:B------:R-:W-:Y:S02]  /*1030*/  SHF.R.U32.HI R6, RZ, 0x2, R6 ;  /* 0x00000002ff067819 */ /* 0x000fe40000011606 */
[----:B------:R-:W-:Y:S02]  /*1040*/  LOP3.LUT R4, R4, 0x1f0, RZ, 0xc0, !PT ;  /* 0x000001f004047812 */ /* 0x000fe400078ec0ff */
[----:B------:R-:W-:Y:S02]  /*1050*/  LOP3.LUT R7, R6, 0x2f0, RZ, 0xc0, !PT ;  /* 0x000002f006077812 */ /* 0x000fe400078ec0ff */
[----:B------:R-:W-:Y:S01]  /*1060*/  IADD3 R6, R4, UR4, RZ ;  /* 0x0000000404067c10 */ /* 0x000fe2000fffe0ff */
[----:B------:R-:W-:-:S02]  /*1070*/  IMAD R4, R3, 0x4, R28 ;  /* 0x0000000403047824 */ /* 0x000fc400078e021c */
[----:B------:R-:W-:Y:S01]  /*1080*/  VIADD R10, R7, UR4 ;  /* 0x00000004070a7c36 */ /* 0x000fe20008000000 */
[C---:B------:R-:W-:Y:S01]  /*1090*/  LEA R8, R3.reuse, R6, 0x2 ;  /* 0x0000000603087211 */ /* 0x040fe200078e10ff */
[----:B------:R-:W-:Y:S02]  /*10a0*/  BAR.SYNC.DEFER_BLOCKING 0x0 ;  /* 0x0000000000007b1d */ /* 0x000fe40000010000 */
[----:B------:R-:W-:Y:S02]  /*10b0*/  IMAD R12, R3, 0x4, R10 ;  /* 0x00000004030c7824 */ /* 0x000fe400078e020a */
[C---:B------:R-:W-:Y:S02]  /*10c0*/  IMAD.SHL.U32 R20, R21.reuse, 0x40, RZ ;  /* 0x0000004015147824 */ /* 0x040fe400078e00ff */
[----:B------:R-:W2:Y:S04]  /*10d0*/  LDS.128 R4, [R4] ;  /* 0x0000000004047984 */ /* 0x000ea80000000c00 */
[----:B------:R-:W3:Y:S04]  /*10e0*/  LDS.128 R8, [R8+0x1000] ;  /* 0x0010000008087984 */ /* 0x000ee80000000c00 */
[----:B------:R-:W4:Y:S01]  /*10f0*/  LDS.128 R12, [R12+0x2000] ;  /* 0x002000000c0c7984 */ /* 0x000f220000000c00 */
[----:B------:R-:W-:-:S02]  /*1100*/  LOP3.LUT R19, R21, 0xffffff00, RZ, 0xc0, !PT ;  /* 0xffffff0015137812 */ /* 0x000fc400078ec0ff */
[----:B------:R-:W-:Y:S02]  /*1110*/  LOP3.LUT R21, R20, 0xffffc000, RZ, 0xc0, !PT ;  /* 0xffffc00014157812 */ /* 0x000fe400078ec0ff */
[----:B------:R-:W-:Y:S02]  /*1120*/  LOP3.LUT R18, R30, 0x20, R31, 0xfe, !PT ;  /* 0x000000201e127812 */ /* 0x000fe400078efe1f */
[----:B------:R-:W-:Y:S02]  /*1130*/  LOP3.LUT R22, R3, 0xc00, RZ, 0xfc, !PT ;  /* 0x00000c0003167812 */ /* 0x000fe400078efcff */
[----:B------:R-:W-:Y:S02]  /*1140*/  LOP3.LUT R20, R30, R31, RZ, 0xfc, !PT ;  /* 0x0000001f1e147212 */ /* 0x000fe400078efcff */
[----:B------:R-:W-:Y:S02]  /*1150*/  LOP3.LUT R30, R30, 0x10, R31, 0xfe, !PT ;  /* 0x000000101e1e7812 */ /* 0x000fe400078efe1f */
[----:B------:R-:W-:-:S02]  /*1160*/  IADD3 R19, R21, R0, -R19 ;  /* 0x0000000015137210 */ /* 0x000fc40007ffe813 */
[----:B------:R-:W-:Y:S02]  /*1170*/  SHF.R.U32.HI R22, RZ, 0x2, R22 ;  /* 0x00000002ff167819 */ /* 0x000fe40000011616 */
[----:B------:R-:W-:Y:S02]  /*1180*/  ISETP.GE.AND P0, PT, R20, 0x40, PT ;  /* 0x000000401400780c */ /* 0x000fe40003f06270 */
[----:B------:R-:W-:Y:S02]  /*1190*/  ISETP.GE.AND P1, PT, R30, 0x40, PT ;  /* 0x000000401e00780c */ /* 0x000fe40003f26270 */
[----:B------:R-:W-:Y:S02]  /*11a0*/  ISETP.GE.AND P2, PT, R18, 0x40, PT ;  /* 0x000000401200780c */ /* 0x000fe40003f46270 */
[----:B------:R-:W-:Y:S01]  /*11b0*/  LEA R21, R20, R19, 0x8 ;  /* 0x0000001314157211 */ /* 0x000fe200078e40ff */
[--C-:B-1----:R-:W-:Y:S01]  /*11c0*/  IMAD R23, R30, 0x100, R19.reuse ;  /* 0x000001001e177824 */ /* 0x102fe200078e0213 */
[----:B------:R-:W-:Y:S01]  /*11d0*/  LOP3.LUT R22, R22, 0x3f0, RZ, 0xc0, !PT ;  /* 0x000003f016167812 */ /* 0x000fe200078ec0ff */
[----:B------:R-:W-:-:S02]  /*11e0*/  IMAD R25, R18, 0x100, R19 ;  /* 0x0000010012197824 */ /* 0x000fc400078e0213 */
[----:B0-----:R-:W-:Y:S01]  /*11f0*/  IMAD.WIDE R20, R21, 0x4, R16 ;  /* 0x0000000415147825 */ /* 0x001fe200078e0210 */
[----:B------:R-:W-:-:S03]  /*1200*/  IADD3 R0, R22, UR4, RZ ;  /* 0x0000000416007c10 */ /* 0x000fc6000fffe0ff */
[--C-:B------:R-:W-:Y:S01]  /*1210*/  IMAD.WIDE R22, R23, 0x4, R16.reuse ;  /* 0x0000000417167825 */ /* 0x100fe200078e0210 */
[----:B--2---:R0:W-:Y:S03]  /*1220*/  @!P0 STG.E.128 desc[UR6][R20.64], R4 ;  /* 0x0000000414008986 */ /* 0x0041e6000c101d06 */
[----:B------:R-:W-:Y:S01]  /*1230*/  IMAD.WIDE R24, R25, 0x4, R16 ;  /* 0x0000000419187825 */ /* 0x000fe200078e0210 */
[----:B---3--:R0:W-:Y:S04]  /*1240*/  @!P1 STG.E.128 desc[UR6][R22.64], R8 ;  /* 0x0000000816009986 */ /* 0x0081e8000c101d06 */
[----:B----4-:R0:W-:Y:S01]  /*1250*/  @!P2 STG.E.128 desc[UR6][R24.64], R12 ;  /* 0x0000000c1800a986 */ /* 0x0101e2000c101d06 */
[----:B------:R-:W-:Y:S01]  /*1260*/  IMAD R0, R3, 0x4, R0 ;  /* 0x0000000403007824 */ /* 0x000fe200078e0200 */
[----:B0-----:R-:W-:Y:S06]  /*1270*/  @P3 EXIT ;  /* 0x000000000000394d */ /* 0x001fec0003800000 */
[----:B0-----:R-:W0:Y:S01]  /*1280*/  LDS.128 R4, [R0+0x3000] ;  /* 0x0030000000047984 */ /* 0x001e220000000c00 */
[----:B------:R-:W-:-:S05]  /*1290*/  LEA R19, R2, R19, 0x8 ;  /* 0x0000001302137211 */ /* 0x000fca00078e40ff */
[----:B------:R-:W-:-:S05]  /*12a0*/  IMAD.WIDE R16, R19, 0x4, R16 ;  /* 0x0000000413107825 */ /* 0x000fca00078e0210 */
[----:B0-----:R-:W-:Y:S01]  /*12b0*/  STG.E.128 desc[UR6][R16.64], R4 ;  /* 0x0000000410007986 */ /* 0x001fe2000c101d06 */
[----:B------:R-:W-:Y:S05]  /*12c0*/  EXIT ;  /* 0x000000000000794d */ /* 0x000fea0003800000 */
.L_x_0:
[----:B------:R-:W-:-:S00]  /*12d0*/  BRA `(.L_x_0) ;  /* 0xfffffffc00fc7947 */ /* 0x000fc0000383ffff */
[----:B------:R-:W-:-:S00]  /*12e0*/  NOP ;  /* 0x0000000000007918 */ /* 0x000fc00000000000 */
        /* <DEDUP_REMOVED lines=9> */
.L_x_1:


//--------------------- .nv.global.init           --------------------------
	.section	.nv.global.init,"aw",@progbits
.nv.global.init:
	.type		_$_str,@object
	.size		_$_str,(_$_str_$_2 - _$_str)
_$_str:
        /*0000*/ 	.byte	0x5f, 0x5f, 0x43, 0x55, 0x44, 0x41, 0x5f, 0x46, 0x54, 0x5a, 0x00
	.type		_$_str_$_2,@object
	.size		_$_str_$_2,(.L_1 - _$_str_$_2)
_$_str_$_2:
        /*000b*/ 	.byte	0x5f, 0x5f, 0x43, 0x55, 0x44, 0x41, 0x5f, 0x50, 0x52, 0x45, 0x43, 0x5f, 0x53, 0x51, 0x52, 0x54
        /*001b*/ 	.byte	0x00
.L_1:


//--------------------- .nv.shared.triton_poi_fused__native_batch_norm_legit_no_training_add_relu_23 --------------------------
	.section	.nv.shared.triton_poi_fused__native_batch_norm_legit_no_training_add_relu_23,"aw",@nobits
	.sectionflags	@""
	.align	16
	.zero		1024


//--------------------- .nv.constant0.triton_poi_fused__native_batch_norm_legit_no_training_add_relu_23 --------------------------
	.section	.nv.constant0.triton_poi_fused__native_batch_norm_legit_no_training_add_relu_23,"a",@progbits
	.sectionflags	@""
	.align	4
.nv.constant0.triton_poi_fused__native_batch_norm_legit_no_training_add_relu_23:
	.zero		592
